//
// Generated by NVIDIA NVVM Compiler
//
// Compiler Build ID: CL-36424714
// Cuda compilation tools, release 13.0, V13.0.88
// Based on NVVM 20.0.0
//

.version 9.0
.target sm_100
.address_size 64

	// .globl	_Z20MatrixMultiplicationPmS_S_i

.visible .entry _Z20MatrixMultiplicationPmS_S_i(
	.param .u64 .ptr .align 1 _Z20MatrixMultiplicationPmS_S_i_param_0,
	.param .u64 .ptr .align 1 _Z20MatrixMultiplicationPmS_S_i_param_1,
	.param .u64 .ptr .align 1 _Z20MatrixMultiplicationPmS_S_i_param_2,
	.param .u32 _Z20MatrixMultiplicationPmS_S_i_param_3
)
{
	.reg .pred 	%p<10>;
	.reg .b32 	%r<64>;
	.reg .b64 	%rd<133>;

	ld.param.u64 	%rd23, [_Z20MatrixMultiplicationPmS_S_i_param_0];
	ld.param.u64 	%rd24, [_Z20MatrixMultiplicationPmS_S_i_param_1];
	ld.param.u32 	%r37, [_Z20MatrixMultiplicationPmS_S_i_param_3];
	cvta.to.global.u64 	%rd1, %rd24;
	cvta.to.global.u64 	%rd2, %rd23;
	mov.u32 	%r1, %tid.x;
	mov.u32 	%r2, %tid.y;
	setp.lt.s32 	%p1, %r37, 1;
	mov.b64 	%rd132, 0;
	@%p1 bra 	$L__BB0_12;
	mul.lo.s32 	%r3, %r37, %r2;
	and.b32  	%r4, %r37, 7;
	setp.lt.u32 	%p2, %r37, 8;
	mov.b64 	%rd132, 0;
	mov.b32 	%r62, 0;
	@%p2 bra 	$L__BB0_4;
	and.b32  	%r62, %r37, 2147483640;
	neg.s32 	%r60, %r62;
	add.s32 	%r59, %r1, %r37;
	shl.b32 	%r8, %r37, 3;
	shl.b32 	%r39, %r37, 1;
	add.s32 	%r58, %r1, %r39;
	mad.lo.s32 	%r57, %r37, 3, %r1;
	shl.b32 	%r40, %r37, 2;
	add.s32 	%r56, %r1, %r40;
	mad.lo.s32 	%r55, %r37, 5, %r1;
	mad.lo.s32 	%r54, %r37, 6, %r1;
	mad.lo.s32 	%r53, %r37, 7, %r1;
	mul.wide.u32 	%rd28, %r1, 8;
	add.s64 	%rd124, %rd1, %rd28;
	mul.wide.u32 	%rd29, %r3, 8;
	add.s64 	%rd30, %rd29, %rd2;
	add.s64 	%rd123, %rd30, 32;
	mov.b64 	%rd132, 0;
$L__BB0_3:
	.pragma "nounroll";
	ld.global.u64 	%rd31, [%rd123+-32];
	ld.global.u64 	%rd32, [%rd124];
	mad.lo.s64 	%rd33, %rd32, %rd31, %rd132;
	ld.global.u64 	%rd34, [%rd123+-24];
	mul.wide.u32 	%rd35, %r59, 8;
	add.s64 	%rd36, %rd1, %rd35;
	ld.global.u64 	%rd37, [%rd36];
	mad.lo.s64 	%rd38, %rd37, %rd34, %rd33;
	ld.global.u64 	%rd39, [%rd123+-16];
	mul.wide.u32 	%rd40, %r58, 8;
	add.s64 	%rd41, %rd1, %rd40;
	ld.global.u64 	%rd42, [%rd41];
	mad.lo.s64 	%rd43, %rd42, %rd39, %rd38;
	ld.global.u64 	%rd44, [%rd123+-8];
	mul.wide.u32 	%rd45, %r57, 8;
	add.s64 	%rd46, %rd1, %rd45;
	ld.global.u64 	%rd47, [%rd46];
	mad.lo.s64 	%rd48, %rd47, %rd44, %rd43;
	ld.global.u64 	%rd49, [%rd123];
	mul.wide.u32 	%rd50, %r56, 8;
	add.s64 	%rd51, %rd1, %rd50;
	ld.global.u64 	%rd52, [%rd51];
	mad.lo.s64 	%rd53, %rd52, %rd49, %rd48;
	ld.global.u64 	%rd54, [%rd123+8];
	mul.wide.u32 	%rd55, %r55, 8;
	add.s64 	%rd56, %rd1, %rd55;
	ld.global.u64 	%rd57, [%rd56];
	mad.lo.s64 	%rd58, %rd57, %rd54, %rd53;
	ld.global.u64 	%rd59, [%rd123+16];
	mul.wide.u32 	%rd60, %r54, 8;
	add.s64 	%rd61, %rd1, %rd60;
	ld.global.u64 	%rd62, [%rd61];
	mad.lo.s64 	%rd63, %rd62, %rd59, %rd58;
	ld.global.u64 	%rd64, [%rd123+24];
	mul.wide.u32 	%rd65, %r53, 8;
	add.s64 	%rd66, %rd1, %rd65;
	ld.global.u64 	%rd67, [%rd66];
	mad.lo.s64 	%rd132, %rd67, %rd64, %rd63;
	add.s32 	%r60, %r60, 8;
	add.s32 	%r59, %r59, %r8;
	add.s32 	%r58, %r58, %r8;
	add.s32 	%r57, %r57, %r8;
	add.s32 	%r56, %r56, %r8;
	add.s32 	%r55, %r55, %r8;
	add.s32 	%r54, %r54, %r8;
	add.s32 	%r53, %r53, %r8;
	mul.wide.u32 	%rd68, %r8, 8;
	add.s64 	%rd124, %rd124, %rd68;
	add.s64 	%rd123, %rd123, 64;
	setp.ne.s32 	%p3, %r60, 0;
	@%p3 bra 	$L__BB0_3;
$L__BB0_4:
	setp.eq.s32 	%p4, %r4, 0;
	@%p4 bra 	$L__BB0_12;
	and.b32  	%r32, %r37, 3;
	setp.lt.u32 	%p5, %r4, 4;
	@%p5 bra 	$L__BB0_7;
	add.s32 	%r41, %r62, %r3;
	mul.wide.u32 	%rd70, %r41, 8;
	add.s64 	%rd71, %rd2, %rd70;
	ld.global.u64 	%rd72, [%rd71];
	mad.lo.s32 	%r42, %r62, %r37, %r1;
	mul.wide.u32 	%rd73, %r42, 8;
	add.s64 	%rd74, %rd1, %rd73;
	ld.global.u64 	%rd75, [%rd74];
	mad.lo.s64 	%rd76, %rd75, %rd72, %rd132;
	cvt.u64.u32 	%rd77, %r3;
	cvt.u64.u32 	%rd78, %r62;
	add.s64 	%rd79, %rd78, %rd77;
	shl.b64 	%rd80, %rd79, 3;
	add.s64 	%rd81, %rd2, %rd80;
	ld.global.u64 	%rd82, [%rd81+8];
	add.s32 	%r43, %r42, %r37;
	mul.wide.u32 	%rd83, %r43, 8;
	add.s64 	%rd84, %rd1, %rd83;
	ld.global.u64 	%rd85, [%rd84];
	mad.lo.s64 	%rd86, %rd85, %rd82, %rd76;
	ld.global.u64 	%rd87, [%rd81+16];
	add.s32 	%r44, %r43, %r37;
	mul.wide.u32 	%rd88, %r44, 8;
	add.s64 	%rd89, %rd1, %rd88;
	ld.global.u64 	%rd90, [%rd89];
	mad.lo.s64 	%rd91, %rd90, %rd87, %rd86;
	ld.global.u64 	%rd92, [%rd81+24];
	add.s32 	%r45, %r44, %r37;
	mul.wide.u32 	%rd93, %r45, 8;
	add.s64 	%rd94, %rd1, %rd93;
	ld.global.u64 	%rd95, [%rd94];
	mad.lo.s64 	%rd132, %rd95, %rd92, %rd91;
	add.s32 	%r62, %r62, 4;
$L__BB0_7:
	setp.eq.s32 	%p6, %r32, 0;
	@%p6 bra 	$L__BB0_12;
	setp.eq.s32 	%p7, %r32, 1;
	@%p7 bra 	$L__BB0_10;
	add.s32 	%r46, %r62, %r3;
	mul.wide.u32 	%rd97, %r46, 8;
	add.s64 	%rd98, %rd2, %rd97;
	ld.global.u64 	%rd99, [%rd98];
	mad.lo.s32 	%r47, %r62, %r37, %r1;
	mul.wide.u32 	%rd100, %r47, 8;
	add.s64 	%rd101, %rd1, %rd100;
	ld.global.u64 	%rd102, [%rd101];
	mad.lo.s64 	%rd103, %rd102, %rd99, %rd132;
	cvt.u64.u32 	%rd104, %r3;
	cvt.u64.u32 	%rd105, %r62;
	add.s64 	%rd106, %rd105, %rd104;
	shl.b64 	%rd107, %rd106, 3;
	add.s64 	%rd108, %rd2, %rd107;
	ld.global.u64 	%rd109, [%rd108+8];
	add.s32 	%r48, %r47, %r37;
	mul.wide.u32 	%rd110, %r48, 8;
	add.s64 	%rd111, %rd1, %rd110;
	ld.global.u64 	%rd112, [%rd111];
	mad.lo.s64 	%rd132, %rd112, %rd109, %rd103;
	add.s32 	%r62, %r62, 2;
$L__BB0_10:
	and.b32  	%r49, %r37, 1;
	setp.eq.b32 	%p8, %r49, 1;
	not.pred 	%p9, %p8;
	@%p9 bra 	$L__BB0_12;
	add.s32 	%r50, %r62, %r3;
	mul.wide.u32 	%rd113, %r50, 8;
	add.s64 	%rd114, %rd2, %rd113;
	ld.global.u64 	%rd115, [%rd114];
	mad.lo.s32 	%r51, %r62, %r37, %r1;
	mul.wide.u32 	%rd116, %r51, 8;
	add.s64 	%rd117, %rd1, %rd116;
	ld.global.u64 	%rd118, [%rd117];
	mad.lo.s64 	%rd132, %rd118, %rd115, %rd132;
$L__BB0_12:
	ld.param.u64 	%rd122, [_Z20MatrixMultiplicationPmS_S_i_param_2];
	cvta.to.global.u64 	%rd119, %rd122;
	mad.lo.s32 	%r52, %r37, %r2, %r1;
	mul.wide.s32 	%rd120, %r52, 8;
	add.s64 	%rd121, %rd119, %rd120;
	st.global.u64 	[%rd121], %rd132;
	ret;

}


// ===== COMPILED SASS (sm_100) =====

	.target	sm_100

	.elftype	@"ET_EXEC"


//--------------------- .note.nv.tkinfo           --------------------------
	.section	.note.nv.tkinfo,"",@"SHT_NOTE"
	.sectionflags	@"SHF_NOTE_NV_TKINFO"
	.tkinfo
        /*0018*/ 	.word	0x00000002
        /*0030*/ 	.string	""
        /*0030*/ 	.string	"ptxas"
        /*0030*/ 	.string	"Cuda compilation tools, release 13.0, V13.0.88"
        /*0030*/ 	.string	"Build cuda_13.0.r13.0/compiler.36424714_0"
        /*0030*/ 	.string	"-arch sm_100 -m 64 "



//--------------------- .note.nv.cuinfo           --------------------------
	.section	.note.nv.cuinfo,"",@"SHT_NOTE"
	.sectionflags	@"SHF_NOTE_NV_CUINFO"
        /*0018*/ 	.short	0x0002
        /*001a*/ 	.short	0x0064
        /*001c*/ 	.short	0x0082
	.zero		2


//--------------------- .nv.info                  --------------------------
	.section	.nv.info,"",@"SHT_CUDA_INFO"
	.align	4


	//----- nvinfo : EIATTR_REGCOUNT
	.align		4
        /*0000*/ 	.byte	0x04, 0x2f
        /*0002*/ 	.short	(.L_1 - .L_0)
	.align		4
.L_0:
        /*0004*/ 	.word	index@(_Z20MatrixMultiplicationPmS_S_i)
        /*0008*/ 	.word	0x00000020


	//----- nvinfo : EIATTR_FRAME_SIZE
	.align		4
.L_1:
        /*000c*/ 	.byte	0x04, 0x11
        /*000e*/ 	.short	(.L_3 - .L_2)
	.align		4
.L_2:
        /*0010*/ 	.word	index@(_Z20MatrixMultiplicationPmS_S_i)
        /*0014*/ 	.word	0x00000000


	//----- nvinfo : EIATTR_MIN_STACK_SIZE
	.align		4
.L_3:
        /*0018*/ 	.byte	0x04, 0x12
        /*001a*/ 	.short	(.L_5 - .L_4)
	.align		4
.L_4:
        /*001c*/ 	.word	index@(_Z20MatrixMultiplicationPmS_S_i)
        /*0020*/ 	.word	0x00000000
.L_5:


//--------------------- .nv.compat                --------------------------
	.section	.nv.compat,"",@"SHT_CUDA_COMPAT_INFO"
	.align	4
        /*0000*/ 	.byte	0x02, 0x09, 0x00, 0x00, 0x02, 0x02, 0x01, 0x00, 0x02, 0x05, 0x05, 0x00, 0x03, 0x07, 0x01, 0x01
        /*0010*/ 	.byte	0x02, 0x03, 0x00, 0x00, 0x02, 0x06, 0x01, 0x00, 0x04, 0x0b, 0x08, 0x00, 0x09, 0x00, 0x00, 0x00
        /*0020*/ 	.byte	0x00, 0x00, 0x00, 0x00


//--------------------- .nv.info._Z20MatrixMultiplicationPmS_S_i --------------------------
	.section	.nv.info._Z20MatrixMultiplicationPmS_S_i,"",@"SHT_CUDA_INFO"
	.sectionflags	@""
	.align	4


	//----- nvinfo : EIATTR_CUDA_API_VERSION
	.align		4
        /*0000*/ 	.byte	0x04, 0x37
        /*0002*/ 	.short	(.L_7 - .L_6)
.L_6:
        /*0004*/ 	.word	0x00000082


	//----- nvinfo : EIATTR_KPARAM_INFO
	.align		4
.L_7:
        /*0008*/ 	.byte	0x04, 0x17
        /*000a*/ 	.short	(.L_9 - .L_8)
.L_8:
        /*000c*/ 	.word	0x00000000
        /*0010*/ 	.short	0x0003
        /*0012*/ 	.short	0x0018
        /*0014*/ 	.byte	0x00, 0xf0, 0x11, 0x00


	//----- nvinfo : EIATTR_KPARAM_INFO
	.align		4
.L_9:
        /*0018*/ 	.byte	0x04, 0x17
        /*001a*/ 	.short	(.L_11 - .L_10)
.L_10:
        /*001c*/ 	.word	0x00000000
        /*0020*/ 	.short	0x0002
        /*0022*/ 	.short	0x0010
        /*0024*/ 	.byte	0x00, 0xf5, 0x21, 0x00


	//----- nvinfo : EIATTR_KPARAM_INFO
	.align		4
.L_11:
        /*0028*/ 	.byte	0x04, 0x17
        /*002a*/ 	.short	(.L_13 - .L_12)
.L_12:
        /*002c*/ 	.word	0x00000000
        /*0030*/ 	.short	0x0001
        /*0032*/ 	.short	0x0008
        /*0034*/ 	.byte	0x00, 0xf5, 0x21, 0x00


	//----- nvinfo : EIATTR_KPARAM_INFO
	.align		4
.L_13:
        /*0038*/ 	.byte	0x04, 0x17
        /*003a*/ 	.short	(.L_15 - .L_14)
.L_14:
        /*003c*/ 	.word	0x00000000
        /*0040*/ 	.short	0x0000
        /*0042*/ 	.short	0x0000
        /*0044*/ 	.byte	0x00, 0xf5, 0x21, 0x00


	//----- nvinfo : EIATTR_SPARSE_MMA_MASK
	.align		4
.L_15:
        /*0048*/ 	.byte	0x03, 0x50
        /*004a*/ 	.short	0x0000


	//----- nvinfo : EIATTR_MAXREG_COUNT
	.align		4
        /*004c*/ 	.byte	0x03, 0x1b
        /*004e*/ 	.short	0x00ff


	//----- nvinfo : EIATTR_MERCURY_ISA_VERSION
	.align		4
        /*0050*/ 	.byte	0x03, 0x5f
        /*0052*/ 	.short	0x0101


	//----- nvinfo : EIATTR_VRC_CTA_INIT_COUNT
	.align		4
        /*0054*/ 	.byte	0x02, 0x4a
	.zero		1
	.zero		1


	//----- nvinfo : EIATTR_EXIT_INSTR_OFFSETS
	.align		4
        /*0058*/ 	.byte	0x04, 0x1c
        /*005a*/ 	.short	(.L_17 - .L_16)


	//   ....[0]....
.L_16:
        /*005c*/ 	.word	0x00000c30


	//----- nvinfo : EIATTR_CBANK_PARAM_SIZE
	.align		4
.L_17:
        /*0060*/ 	.byte	0x03, 0x19
        /*0062*/ 	.short	0x001c


	//----- nvinfo : EIATTR_PARAM_CBANK
	.align		4
        /*0064*/ 	.byte	0x04, 0x0a
        /*0066*/ 	.short	(.L_19 - .L_18)
	.align		4
.L_18:
        /*0068*/ 	.word	index@(.nv.constant0._Z20MatrixMultiplicationPmS_S_i)
        /*006c*/ 	.short	0x0380
        /*006e*/ 	.short	0x001c


	//----- nvinfo : EIATTR_SW_WAR
	.align		4
.L_19:
        /*0070*/ 	.byte	0x04, 0x36
        /*0072*/ 	.short	(.L_21 - .L_20)
.L_20:
        /*0074*/ 	.word	0x00000008
.L_21:


//--------------------- .nv.callgraph             --------------------------
	.section	.nv.callgraph,"",@"SHT_CUDA_CALLGRAPH"
	.align	4
	.sectionentsize	8
	.align		4
        /*0000*/ 	.word	0x00000000
	.align		4
        /*0004*/ 	.word	0xffffffff
	.align		4
        /*0008*/ 	.word	0x00000000
	.align		4
        /*000c*/ 	.word	0xfffffffe
	.align		4
        /*0010*/ 	.word	0x00000000
	.align		4
        /*0014*/ 	.word	0xfffffffd
	.align		4
        /*0018*/ 	.word	0x00000000
	.align		4
        /*001c*/ 	.word	0xfffffffc


//--------------------- .text._Z20MatrixMultiplicationPmS_S_i --------------------------
	.section	.text._Z20MatrixMultiplicationPmS_S_i,"ax",@progbits
	.align	128
        .global         _Z20MatrixMultiplicationPmS_S_i
        .type           _Z20MatrixMultiplicationPmS_S_i,@function
        .size           _Z20MatrixMultiplicationPmS_S_i,(.L_x_6 - _Z20MatrixMultiplicationPmS_S_i)
        .other          _Z20MatrixMultiplicationPmS_S_i,@"STO_CUDA_ENTRY STV_DEFAULT"
_Z20MatrixMultiplicationPmS_S_i:
.text._Z20MatrixMultiplicationPmS_S_i:
[----:B------:R-:W-:Y:S08]  /*0000*/  LDC R1, c[0x0][0x37c] ;  /* 0x0000df00ff017b82 */ /* 0x000ff00000000800 */
[----:B------:R-:W0:Y:S01]  /*0010*/  LDC R2, c[0x0][0x398] ;  /* 0x0000e600ff027b82 */ /* 0x000e220000000800 */
[----:B------:R-:W1:Y:S01]  /*0020*/  S2R R3, SR_TID.X ;  /* 0x0000000000037919 */ /* 0x000e620000002100 */
[----:B------:R-:W2:Y:S01]  /*0030*/  LDCU.64 UR4, c[0x0][0x358] ;  /* 0x00006b00ff0477ac */ /* 0x000ea20008000a00 */
[----:B------:R-:W-:Y:S01]  /*0040*/  CS2R R20, SRZ ;  /* 0x0000000000147805 */ /* 0x000fe2000001ff00 */
[----:B------:R-:W3:Y:S01]  /*0050*/  S2R R5, SR_TID.Y ;  /* 0x0000000000057919 */ /* 0x000ee20000002200 */
[----:B0-----:R-:W-:-:S13]  /*0060*/  ISETP.GE.AND P0, PT, R2, 0x1, PT ;  /* 0x000000010200780c */ /* 0x001fda0003f06270 */
[----:B-123--:R-:W-:Y:S05]  /*0070*/  @!P0 BRA `(.L_x_0) ;  /* 0x0000000800dc8947 */ /* 0x00efea0003800000 */
[C---:B------:R-:W-:Y:S01]  /*0080*/  ISETP.GE.U32.AND P1, PT, R2.reuse, 0x8, PT ;  /* 0x000000080200780c */ /* 0x040fe20003f26070 */
[----:B------:R-:W-:Y:S01]  /*0090*/  HFMA2 R8, -RZ, RZ, 0, 0 ;  /* 0x00000000ff087431 */ /* 0x000fe200000001ff */
[----:B------:R-:W-:Y:S01]  /*00a0*/  LOP3.LUT R6, R2, 0x7, RZ, 0xc0, !PT ;  /* 0x0000000702067812 */ /* 0x000fe200078ec0ff */
[----:B------:R-:W-:Y:S01]  /*00b0*/  IMAD R7, R5, R2, RZ ;  /* 0x0000000205077224 */ /* 0x000fe200078e02ff */
[----:B------:R-:W-:Y:S02]  /*00c0*/  CS2R R20, SRZ ;  /* 0x0000000000147805 */ /* 0x000fe4000001ff00 */
[----:B------:R-:W-:-:S07]  /*00d0*/  ISETP.NE.AND P0, PT, R6, RZ, PT ;  /* 0x000000ff0600720c */ /* 0x000fce0003f05270 */
[----:B------:R-:W-:Y:S06]  /*00e0*/  @!P1 BRA `(.L_x_1) ;  /* 0x0000000400549947 */ /* 0x000fec0003800000 */
[----:B------:R-:W0:Y:S01]  /*00f0*/  LDC.64 R8, c[0x0][0x380] ;  /* 0x0000e000ff087b82 */ /* 0x000e220000000a00 */
[----:B------:R-:W-:Y:S01]  /*0100*/  IADD3 R4, PT, PT, R3, R2, RZ ;  /* 0x0000000203047210 */ /* 0x000fe20007ffe0ff */
[C-C-:B------:R-:W-:Y:S01]  /*0110*/  IMAD R22, R2.reuse, 0x3, R3.reuse ;  /* 0x0000000302167824 */ /* 0x140fe200078e0203 */
[C---:B------:R-:W-:Y:S01]  /*0120*/  SHF.L.U32 R23, R2.reuse, 0x3, RZ ;  /* 0x0000000302177819 */ /* 0x040fe200000006ff */
[C-C-:B------:R-:W-:Y:S01]  /*0130*/  IMAD R25, R2.reuse, 0x5, R3.reuse ;  /* 0x0000000502197824 */ /* 0x140fe200078e0203 */
[C---:B------:R-:W-:Y:S01]  /*0140*/  LEA R24, R2.reuse, R3, 0x2 ;  /* 0x0000000302187211 */ /* 0x040fe200078e10ff */
[C-C-:B------:R-:W-:Y:S01]  /*0150*/  IMAD R26, R2.reuse, 0x6, R3.reuse ;  /* 0x00000006021a7824 */ /* 0x140fe200078e0203 */
[----:B------:R-:W-:Y:S01]  /*0160*/  CS2R R20, SRZ ;  /* 0x0000000000147805 */ /* 0x000fe2000001ff00 */
[----:B------:R-:W1:Y:S01]  /*0170*/  LDC.64 R10, c[0x0][0x388] ;  /* 0x0000e200ff0a7b82 */ /* 0x000e620000000a00 */
[----:B------:R-:W-:Y:S02]  /*0180*/  IMAD R27, R2, 0x7, R3 ;  /* 0x00000007021b7824 */ /* 0x000fe400078e0203 */
[----:B0-----:R-:W-:-:S03]  /*0190*/  IMAD.WIDE.U32 R8, R7, 0x8, R8 ;  /* 0x0000000807087825 */ /* 0x001fc600078e0008 */
[----:B------:R-:W-:Y:S02]  /*01a0*/  IADD3 R14, P1, PT, R8, 0x20, RZ ;  /* 0x00000020080e7810 */ /* 0x000fe40007f3e0ff */
[C---:B------:R-:W-:Y:S01]  /*01b0*/  LOP3.LUT R8, R2.reuse, 0x7ffffff8, RZ, 0xc0, !PT ;  /* 0x7ffffff802087812 */ /* 0x040fe200078ec0ff */
[----:B-1----:R-:W-:Y:S01]  /*01c0*/  IMAD.WIDE.U32 R12, R3, 0x8, R10 ;  /* 0x00000008030c7825 */ /* 0x002fe200078e000a */
[----:B------:R-:W-:Y:S02]  /*01d0*/  IADD3.X R15, PT, PT, RZ, R9, RZ, P1, !PT ;  /* 0x00000009ff0f7210 */ /* 0x000fe40000ffe4ff */
[----:B------:R-:W-:Y:S02]  /*01e0*/  LEA R9, R2, R3, 0x1 ;  /* 0x0000000302097211 */ /* 0x000fe400078e08ff */
[----:B------:R-:W-:-:S07]  /*01f0*/  IADD3 R0, PT, PT, -R8, RZ, RZ ;  /* 0x000000ff08007210 */ /* 0x000fce0007ffe1ff */
.L_x_2:
[----:B------:R-:W2:Y:S04]  /*0200*/  LDG.E.64 R16, desc[UR4][R12.64] ;  /* 0x000000040c107981 */ /* 0x000ea8000c1e1b00 */
[----:B------:R-:W2:Y:S02]  /*0210*/  LDG.E.64 R18, desc[UR4][R14.64+-0x20] ;  /* 0xffffe0040e127981 */ /* 0x000ea4000c1e1b00 */
[----:B--2---:R-:W-:Y:S02]  /*0220*/  IMAD R17, R17, R18, RZ ;  /* 0x0000001211117224 */ /* 0x004fe400078e02ff */
[----:B------:R-:W-:-:S04]  /*0230*/  IMAD.WIDE.U32 R20, R18, R16, R20 ;  /* 0x0000001012147225 */ /* 0x000fc800078e0014 */
[----:B------:R-:W-:Y:S02]  /*0240*/  IMAD R29, R19, R16, R17 ;  /* 0x00000010131d7224 */ /* 0x000fe400078e0211 */
[----:B------:R-:W-:Y:S01]  /*0250*/  IMAD.WIDE.U32 R16, R4, 0x8, R10 ;  /* 0x0000000804107825 */ /* 0x000fe200078e000a */
[----:B------:R-:W2:Y:S05]  /*0260*/  LDG.E.64 R18, desc[UR4][R14.64+-0x18] ;  /* 0xffffe8040e127981 */ /* 0x000eaa000c1e1b00 */
[----:B------:R-:W2:Y:S01]  /*0270*/  LDG.E.64 R16, desc[UR4][R16.64] ;  /* 0x0000000410107981 */ /* 0x000ea2000c1e1b00 */
[----:B------:R-:W-:Y:S01]  /*0280*/  IADD3 R21, PT, PT, R21, R29, RZ ;  /* 0x0000001d15157210 */ /* 0x000fe20007ffe0ff */
[----:B--2---:R-:W-:-:S02]  /*0290*/  IMAD R17, R17, R18, RZ ;  /* 0x0000001211117224 */ /* 0x004fc400078e02ff */
[----:B------:R-:W-:-:S04]  /*02a0*/  IMAD.WIDE.U32 R20, R18, R16, R20 ;  /* 0x0000001012147225 */ /* 0x000fc800078e0014 */
[----:B------:R-:W-:Y:S02]  /*02b0*/  IMAD R29, R19, R16, R17 ;  /* 0x00000010131d7224 */ /* 0x000fe400078e0211 */
[----:B------:R-:W-:-:S05]  /*02c0*/  IMAD.WIDE.U32 R18, R9, 0x8, R10 ;  /* 0x0000000809127825 */ /* 0x000fca00078e000a */
[----:B------:R-:W2:Y:S04]  /*02d0*/  LDG.E.64 R16, desc[UR4][R18.64] ;  /* 0x0000000412107981 */ /* 0x000ea8000c1e1b00 */
[----:B------:R-:W2:Y:S01]  /*02e0*/  LDG.E.64 R18, desc[UR4][R14.64+-0x10] ;  /* 0xfffff0040e127981 */ /* 0x000ea2000c1e1b00 */
[----:B------:R-:W-:Y:S01]  /*02f0*/  IADD3 R21, PT, PT, R21, R29, RZ ;  /* 0x0000001d15157210 */ /* 0x000fe20007ffe0ff */
        /* <DEDUP_REMOVED lines=32> */
[----:B------:R0:W2:Y:S05]  /*0500*/  LDG.E.64 R18, desc[UR4][R14.64+0x18] ;  /* 0x000018040e127981 */ /* 0x0000aa000c1e1b00 */
[----:B------:R-:W2:Y:S01]  /*0510*/  LDG.E.64 R16, desc[UR4][R16.64] ;  /* 0x0000000410107981 */ /* 0x000ea2000c1e1b00 */
[----:B------:R-:W-:Y:S02]  /*0520*/  IADD3 R0, PT, PT, R0, 0x8, RZ ;  /* 0x0000000800007810 */ /* 0x000fe40007ffe0ff */
[----:B0-----:R-:W-:-:S04]  /*0530*/  IADD3 R14, P1, PT, R14, 0x40, RZ ;  /* 0x000000400e0e7810 */ /* 0x001fc80007f3e0ff */
[----:B------:R-:W-:Y:S02]  /*0540*/  IADD3.X R15, PT, PT, RZ, R15, RZ, P1, !PT ;  /* 0x0000000fff0f7210 */ /* 0x000fe40000ffe4ff */
[----:B------:R-:W-:Y:S02]  /*0550*/  ISETP.NE.AND P1, PT, R0, RZ, PT ;  /* 0x000000ff0000720c */ /* 0x000fe40003f25270 */
[----:B------:R-:W-:Y:S01]  /*0560*/  IADD3 R21, PT, PT, R21, R29, RZ ;  /* 0x0000001d15157210 */ /* 0x000fe20007ffe0ff */
[C---:B------:R-:W-:Y:S01]  /*0570*/  IMAD.WIDE.U32 R12, R23.reuse, 0x8, R12 ;  /* 0x00000008170c7825 */ /* 0x040fe200078e000c */
[C---:B------:R-:W-:Y:S02]  /*0580*/  IADD3 R4, PT, PT, R23.reuse, R4, RZ ;  /* 0x0000000417047210 */ /* 0x040fe40007ffe0ff */
[C---:B------:R-:W-:Y:S02]  /*0590*/  IADD3 R9, PT, PT, R23.reuse, R9, RZ ;  /* 0x0000000917097210 */ /* 0x040fe40007ffe0ff */
[----:B------:R-:W-:-:S02]  /*05a0*/  IADD3 R22, PT, PT, R23, R22, RZ ;  /* 0x0000001617167210 */ /* 0x000fc40007ffe0ff */
[C---:B------:R-:W-:Y:S02]  /*05b0*/  IADD3 R24, PT, PT, R23.reuse, R24, RZ ;  /* 0x0000001817187210 */ /* 0x040fe40007ffe0ff */
[C---:B------:R-:W-:Y:S02]  /*05c0*/  IADD3 R25, PT, PT, R23.reuse, R25, RZ ;  /* 0x0000001917197210 */ /* 0x040fe40007ffe0ff */
[C---:B------:R-:W-:Y:S02]  /*05d0*/  IADD3 R26, PT, PT, R23.reuse, R26, RZ ;  /* 0x0000001a171a7210 */ /* 0x040fe40007ffe0ff */
[----:B------:R-:W-:Y:S01]  /*05e0*/  IADD3 R27, PT, PT, R23, R27, RZ ;  /* 0x0000001b171b7210 */ /* 0x000fe20007ffe0ff */
[----:B--2---:R-:W-:Y:S02]  /*05f0*/  IMAD R17, R17, R18, RZ ;  /* 0x0000001211117224 */ /* 0x004fe400078e02ff */
[----:B------:R-:W-:-:S04]  /*0600*/  IMAD.WIDE.U32 R20, R18, R16, R20 ;  /* 0x0000001012147225 */ /* 0x000fc800078e0014 */
[----:B------:R-:W-:-:S05]  /*0610*/  IMAD R19, R19, R16, R17 ;  /* 0x0000001013137224 */ /* 0x000fca00078e0211 */
[----:B------:R-:W-:Y:S01]  /*0620*/  IADD3 R21, PT, PT, R21, R19, RZ ;  /* 0x0000001315157210 */ /* 0x000fe20007ffe0ff */
[----:B------:R-:W-:Y:S06]  /*0630*/  @P1 BRA `(.L_x_2) ;  /* 0xfffffff800f01947 */ /* 0x000fec000383ffff */
.L_x_1:
[----:B------:R-:W-:Y:S05]  /*0640*/  @!P0 BRA `(.L_x_0) ;  /* 0x0000000400688947 */ /* 0x000fea0003800000 */
[----:B------:R-:W-:Y:S02]  /*0650*/  ISETP.GE.U32.AND P1, PT, R6, 0x4, PT ;  /* 0x000000040600780c */ /* 0x000fe40003f26070 */
[----:B------:R-:W-:-:S04]  /*0660*/  LOP3.LUT R0, R2, 0x3, RZ, 0xc0, !PT ;  /* 0x0000000302007812 */ /* 0x000fc800078ec0ff */
[----:B------:R-:W-:-:S07]  /*0670*/  ISETP.NE.AND P0, PT, R0, RZ, PT ;  /* 0x000000ff0000720c */ /* 0x000fce0003f05270 */
[----:B------:R-:W-:Y:S06]  /*0680*/  @!P1 BRA `(.L_x_3) ;  /* 0x0000000000a89947 */ /* 0x000fec0003800000 */
[----:B------:R-:W0:Y:S01]  /*0690*/  LDC.64 R26, c[0x0][0x380] ;  /* 0x0000e000ff1a7b82 */ /* 0x000e220000000a00 */
[----:B------:R-:W1:Y:S01]  /*06a0*/  LDCU.64 UR6, c[0x0][0x380] ;  /* 0x00007000ff0677ac */ /* 0x000e620008000a00 */
[C---:B------:R-:W-:Y:S01]  /*06b0*/  IADD3 R9, PT, PT, R7.reuse, R8, RZ ;  /* 0x0000000807097210 */ /* 0x040fe20007ffe0ff */
[----:B------:R-:W-:Y:S01]  /*06c0*/  IMAD R11, R8, R2, R3 ;  /* 0x00000002080b7224 */ /* 0x000fe200078e0203 */
[----:B------:R-:W-:-:S04]  /*06d0*/  IADD3 R4, P1, PT, R7, R8, RZ ;  /* 0x0000000807047210 */ /* 0x000fc80007f3e0ff */
[----:B------:R-:W2:Y:S01]  /*06e0*/  LDC.64 R12, c[0x0][0x388] ;  /* 0x0000e200ff0c7b82 */ /* 0x000ea20000000a00 */
[----:B0-----:R-:W-:Y:S01]  /*06f0*/  IMAD.WIDE.U32 R26, R9, 0x8, R26 ;  /* 0x00000008091a7825 */ /* 0x001fe200078e001a */
[----:B------:R-:W-:-:S05]  /*0700*/  IADD3 R9, PT, PT, R11, R2, RZ ;  /* 0x000000020b097210 */ /* 0x000fca0007ffe0ff */
[----:B------:R-:W3:Y:S01]  /*0710*/  LDG.E.64 R26, desc[UR4][R26.64] ;  /* 0x000000041a1a7981 */ /* 0x000ee2000c1e1b00 */
[----:B--2---:R-:W-:Y:S01]  /*0720*/  IMAD.WIDE.U32 R14, R11, 0x8, R12 ;  /* 0x000000080b0e7825 */ /* 0x004fe200078e000c */
[----:B------:R-:W-:Y:S02]  /*0730*/  IADD3.X R11, PT, PT, RZ, RZ, RZ, P1, !PT ;  /* 0x000000ffff0b7210 */ /* 0x000fe40000ffe4ff */
[----:B-1----:R-:W-:-:S03]  /*0740*/  LEA R10, P1, R4, UR6, 0x3 ;  /* 0x00000006040a7c11 */ /* 0x002fc6000f8218ff */
[----:B------:R-:W3:Y:S01]  /*0750*/  LDG.E.64 R14, desc[UR4][R14.64] ;  /* 0x000000040e0e7981 */ /* 0x000ee2000c1e1b00 */
[C---:B------:R-:W-:Y:S01]  /*0760*/  IMAD.WIDE.U32 R16, R9.reuse, 0x8, R12 ;  /* 0x0000000809107825 */ /* 0x040fe200078e000c */
[----:B------:R-:W-:Y:S02]  /*0770*/  LEA.HI.X R11, R4, UR7, R11, 0x3, P1 ;  /* 0x00000007040b7c11 */ /* 0x000fe400088f1c0b */
[----:B------:R-:W-:-:S03]  /*0780*/  IADD3 R9, PT, PT, R9, R2, RZ ;  /* 0x0000000209097210 */ /* 0x000fc60007ffe0ff */
[----:B------:R-:W2:Y:S04]  /*0790*/  LDG.E.64 R16, desc[UR4][R16.64] ;  /* 0x0000000410107981 */ /* 0x000ea8000c1e1b00 */
[----:B------:R-:W2:Y:S01]  /*07a0*/  LDG.E.64 R18, desc[UR4][R10.64+0x8] ;  /* 0x000008040a127981 */ /* 0x000ea2000c1e1b00 */
[C-C-:B------:R-:W-:Y:S01]  /*07b0*/  IMAD.WIDE.U32 R22, R9.reuse, 0x8, R12.reuse ;  /* 0x0000000809167825 */ /* 0x140fe200078e000c */
[----:B------:R-:W-:Y:S02]  /*07c0*/  IADD3 R9, PT, PT, R9, R2, RZ ;  /* 0x0000000209097210 */ /* 0x000fe40007ffe0ff */
[----:B------:R-:W4:Y:S04]  /*07d0*/  LDG.E.64 R24, desc[UR4][R10.64+0x10] ;  /* 0x000010040a187981 */ /* 0x000f28000c1e1b00 */
[----:B------:R-:W4:Y:S01]  /*07e0*/  LDG.E.64 R22, desc[UR4][R22.64] ;  /* 0x0000000416167981 */ /* 0x000f22000c1e1b00 */
[----:B------:R-:W-:-:S03]  /*07f0*/  IMAD.WIDE.U32 R12, R9, 0x8, R12 ;  /* 0x00000008090c7825 */ /* 0x000fc600078e000c */
[----:B------:R-:W5:Y:S04]  /*0800*/  LDG.E.64 R28, desc[UR4][R10.64+0x18] ;  /* 0x000018040a1c7981 */ /* 0x000f68000c1e1b00 */
[----:B------:R-:W5:Y:S01]  /*0810*/  LDG.E.64 R12, desc[UR4][R12.64] ;  /* 0x000000040c0c7981 */ /* 0x000f62000c1e1b00 */
[----:B------:R-:W-:Y:S01]  /*0820*/  IADD3 R8, PT, PT, R8, 0x4, RZ ;  /* 0x0000000408087810 */ /* 0x000fe20007ffe0ff */
[----:B---3--:R-:W-:Y:S02]  /*0830*/  IMAD R9, R15, R26, RZ ;  /* 0x0000001a0f097224 */ /* 0x008fe400078e02ff */
[----:B------:R-:W-:-:S04]  /*0840*/  IMAD.WIDE.U32 R20, R26, R14, R20 ;  /* 0x0000000e1a147225 */ /* 0x000fc800078e0014 */
[----:B------:R-:W-:-:S05]  /*0850*/  IMAD R9, R27, R14, R9 ;  /* 0x0000000e1b097224 */ /* 0x000fca00078e0209 */
[----:B------:R-:W-:Y:S01]  /*0860*/  IADD3 R21, PT, PT, R21, R9, RZ ;  /* 0x0000000915157210 */ /* 0x000fe20007ffe0ff */
[----:B--2---:R-:W-:-:S04]  /*0870*/  IMAD R9, R17, R18, RZ ;  /* 0x0000001211097224 */ /* 0x004fc800078e02ff */
[-C--:B------:R-:W-:Y:S02]  /*0880*/  IMAD R9, R19, R16.reuse, R9 ;  /* 0x0000001013097224 */ /* 0x080fe400078e0209 */
[----:B------:R-:W-:-:S05]  /*0890*/  IMAD.WIDE.U32 R16, R18, R16, R20 ;  /* 0x0000001012107225 */ /* 0x000fca00078e0014 */
[----:B------:R-:W-:Y:S01]  /*08a0*/  IADD3 R17, PT, PT, R17, R9, RZ ;  /* 0x0000000911117210 */ /* 0x000fe20007ffe0ff */
[----:B----4-:R-:W-:-:S04]  /*08b0*/  IMAD R9, R23, R24, RZ ;  /* 0x0000001817097224 */ /* 0x010fc800078e02ff */
[-C--:B------:R-:W-:Y:S02]  /*08c0*/  IMAD R9, R25, R22.reuse, R9 ;  /* 0x0000001619097224 */ /* 0x080fe400078e0209 */
[----:B------:R-:W-:-:S04]  /*08d0*/  IMAD.WIDE.U32 R22, R24, R22, R16 ;  /* 0x0000001618167225 */ /* 0x000fc800078e0010 */
[----:B-----5:R-:W-:Y:S01]  /*08e0*/  IMAD R11, R13, R28, RZ ;  /* 0x0000001c0d0b7224 */ /* 0x020fe200078e02ff */
[----:B------:R-:W-:-:S03]  /*08f0*/  IADD3 R23, PT, PT, R23, R9, RZ ;  /* 0x0000000917177210 */ /* 0x000fc60007ffe0ff */
[-C--:B------:R-:W-:Y:S02]  /*0900*/  IMAD R11, R29, R12.reuse, R11 ;  /* 0x0000000c1d0b7224 */ /* 0x080fe400078e020b */
[----:B------:R-:W-:-:S05]  /*0910*/  IMAD.WIDE.U32 R20, R28, R12, R22 ;  /* 0x0000000c1c147225 */ /* 0x000fca00078e0016 */
[----:B------:R-:W-:-:S07]  /*0920*/  IADD3 R21, PT, PT, R21, R11, RZ ;  /* 0x0000000b15157210 */ /* 0x000fce0007ffe0ff */
.L_x_3:
[----:B------:R-:W-:Y:S05]  /*0930*/  @!P0 BRA `(.L_x_0) ;  /* 0x0000000000ac8947 */ /* 0x000fea0003800000 */
[----:B------:R-:W-:Y:S02]  /*0940*/  ISETP.NE.AND P1, PT, R0, 0x1, PT ;  /* 0x000000010000780c */ /* 0x000fe40003f25270 */
[----:B------:R-:W-:-:S04]  /*0950*/  LOP3.LUT R4, R2, 0x1, RZ, 0xc0, !PT ;  /* 0x0000000102047812 */ /* 0x000fc800078ec0ff */
[----:B------:R-:W-:-:S07]  /*0960*/  ISETP.NE.U32.AND P0, PT, R4, 0x1, PT ;  /* 0x000000010400780c */ /* 0x000fce0003f05070 */
[----:B------:R-:W-:Y:S06]  /*0970*/  @!P1 BRA `(.L_x_4) ;  /* 0x0000000000689947 */ /* 0x000fec0003800000 */
[----:B------:R-:W0:Y:S01]  /*0980*/  LDC.64 R16, c[0x0][0x388] ;  /* 0x0000e200ff107b82 */ /* 0x000e220000000a00 */
[----:B------:R-:W1:Y:S01]  /*0990*/  LDCU.64 UR6, c[0x0][0x380] ;  /* 0x00007000ff0677ac */ /* 0x000e620008000a00 */
[C---:B------:R-:W-:Y:S01]  /*09a0*/  IADD3 R9, PT, PT, R7.reuse, R8, RZ ;  /* 0x0000000807097210 */ /* 0x040fe20007ffe0ff */
[----:B------:R-:W-:Y:S01]  /*09b0*/  IMAD R15, R8, R2, R3 ;  /* 0x00000002080f7224 */ /* 0x000fe200078e0203 */
[----:B------:R-:W-:-:S04]  /*09c0*/  IADD3 R0, P1, PT, R7, R8, RZ ;  /* 0x0000000807007210 */ /* 0x000fc80007f3e0ff */
[----:B------:R-:W2:Y:S01]  /*09d0*/  LDC.64 R12, c[0x0][0x380] ;  /* 0x0000e000ff0c7b82 */ /* 0x000ea20000000a00 */
[C---:B------:R-:W-:Y:S01]  /*09e0*/  IADD3 R19, PT, PT, R15.reuse, R2, RZ ;  /* 0x000000020f137210 */ /* 0x040fe20007ffe0ff */
[----:B0-----:R-:W-:-:S06]  /*09f0*/  IMAD.WIDE.U32 R10, R15, 0x8, R16 ;  /* 0x000000080f0a7825 */ /* 0x001fcc00078e0010 */
[----:B------:R-:W3:Y:S01]  /*0a00*/  LDG.E.64 R10, desc[UR4][R10.64] ;  /* 0x000000040a0a7981 */ /* 0x000ee2000c1e1b00 */
[----:B--2---:R-:W-:Y:S01]  /*0a10*/  IMAD.WIDE.U32 R12, R9, 0x8, R12 ;  /* 0x00000008090c7825 */ /* 0x004fe200078e000c */
[----:B------:R-:W-:Y:S02]  /*0a20*/  IADD3.X R9, PT, PT, RZ, RZ, RZ, P1, !PT ;  /* 0x000000ffff097210 */ /* 0x000fe40000ffe4ff */
[----:B-1----:R-:W-:-:S03]  /*0a30*/  LEA R14, P1, R0, UR6, 0x3 ;  /* 0x00000006000e7c11 */ /* 0x002fc6000f8218ff */
[----:B------:R-:W3:Y:S01]  /*0a40*/  LDG.E.64 R12, desc[UR4][R12.64] ;  /* 0x000000040c0c7981 */ /* 0x000ee2000c1e1b00 */
[----:B------:R-:W-:Y:S01]  /*0a50*/  LEA.HI.X R15, R0, UR7, R9, 0x3, P1 ;  /* 0x00000007000f7c11 */ /* 0x000fe200088f1c09 */
[----:B------:R-:W-:-:S05]  /*0a60*/  IMAD.WIDE.U32 R16, R19, 0x8, R16 ;  /* 0x0000000813107825 */ /* 0x000fca00078e0010 */
[----:B------:R-:W2:Y:S04]  /*0a70*/  LDG.E.64 R14, desc[UR4][R14.64+0x8] ;  /* 0x000008040e0e7981 */ /* 0x000ea8000c1e1b00 */
[----:B------:R-:W2:Y:S01]  /*0a80*/  LDG.E.64 R16, desc[UR4][R16.64] ;  /* 0x0000000410107981 */ /* 0x000ea2000c1e1b00 */
        /* <DEDUP_REMOVED lines=8> */
[----:B------:R-:W-:-:S07]  /*0b10*/  IADD3 R21, PT, PT, R21, R9, RZ ;  /* 0x0000000915157210 */ /* 0x000fce0007ffe0ff */
.L_x_4:
[----:B------:R-:W-:Y:S05]  /*0b20*/  @P0 BRA `(.L_x_0) ;  /* 0x0000000000300947 */ /* 0x000fea0003800000 */
[----:B------:R-:W0:Y:S01]  /*0b30*/  LDC.64 R10, c[0x0][0x380] ;  /* 0x0000e000ff0a7b82 */ /* 0x000e220000000a00 */
[----:B------:R-:W-:Y:S01]  /*0b40*/  IADD3 R7, PT, PT, R7, R8, RZ ;  /* 0x0000000807077210 */ /* 0x000fe20007ffe0ff */
[----:B------:R-:W-:-:S06]  /*0b50*/  IMAD R9, R8, R2, R3 ;  /* 0x0000000208097224 */ /* 0x000fcc00078e0203 */
[----:B------:R-:W1:Y:S01]  /*0b60*/  LDC.64 R12, c[0x0][0x388] ;  /* 0x0000e200ff0c7b82 */ /* 0x000e620000000a00 */
[----:B0-----:R-:W-:-:S06]  /*0b70*/  IMAD.WIDE.U32 R6, R7, 0x8, R10 ;  /* 0x0000000807067825 */ /* 0x001fcc00078e000a */
[----:B------:R-:W2:Y:S01]  /*0b80*/  LDG.E.64 R6, desc[UR4][R6.64] ;  /* 0x0000000406067981 */ /* 0x000ea2000c1e1b00 */
[----:B-1----:R-:W-:-:S06]  /*0b90*/  IMAD.WIDE.U32 R8, R9, 0x8, R12 ;  /* 0x0000000809087825 */ /* 0x002fcc00078e000c */
[----:B------:R-:W2:Y:S02]  /*0ba0*/  LDG.E.64 R8, desc[UR4][R8.64] ;  /* 0x0000000408087981 */ /* 0x000ea4000c1e1b00 */
[----:B--2---:R-:W-:Y:S02]  /*0bb0*/  IMAD R11, R9, R6, RZ ;  /* 0x00000006090b7224 */ /* 0x004fe400078e02ff */
[----:B------:R-:W-:-:S04]  /*0bc0*/  IMAD.WIDE.U32 R20, R6, R8, R20 ;  /* 0x0000000806147225 */ /* 0x000fc800078e0014 */
[----:B------:R-:W-:-:S05]  /*0bd0*/  IMAD R11, R7, R8, R11 ;  /* 0x00000008070b7224 */ /* 0x000fca00078e020b */
[----:B------:R-:W-:-:S07]  /*0be0*/  IADD3 R21, PT, PT, R21, R11, RZ ;  /* 0x0000000b15157210 */ /* 0x000fce0007ffe0ff */
.L_x_0:
[----:B------:R-:W0:Y:S01]  /*0bf0*/  LDC.64 R6, c[0x0][0x390] ;  /* 0x0000e400ff067b82 */ /* 0x000e220000000a00 */
[----:B------:R-:W-:-:S04]  /*0c00*/  IMAD R3, R5, R2, R3 ;  /* 0x0000000205037224 */ /* 0x000fc800078e0203 */
[----:B0-----:R-:W-:-:S05]  /*0c10*/  IMAD.WIDE R2, R3, 0x8, R6 ;  /* 0x0000000803027825 */ /* 0x001fca00078e0206 */
[----:B------:R-:W-:Y:S01]  /*0c20*/  STG.E.64 desc[UR4][R2.64], R20 ;  /* 0x0000001402007986 */ /* 0x000fe2000c101b04 */
[----:B------:R-:W-:Y:S05]  /*0c30*/  EXIT ;  /* 0x000000000000794d */ /* 0x000fea0003800000 */
.L_x_5:
[----:B------:R-:W-:-:S00]  /*0c40*/  BRA `(.L_x_5) ;  /* 0xfffffffc00fc7947 */ /* 0x000fc0000383ffff */
[----:B------:R-:W-:-:S00]  /*0c50*/  NOP ;  /* 0x0000000000007918 */ /* 0x000fc00000000000 */
        /* <DEDUP_REMOVED lines=10> */
.L_x_6:


//--------------------- .nv.shared.reserved.0     --------------------------
	.section	.nv.shared.reserved.0,"aw",@nobits
	.weak		__nv_reservedSMEM_offset_0_alias
	.size		__nv_reservedSMEM_offset_0_alias, 0, 64
	.other		__nv_reservedSMEM_offset_0_alias,@"STO_CUDA_RESERVED_SHARED STV_DEFAULT"
__nv_reservedSMEM_offset_0_alias:
	.zero		0
	.zero		64


//--------------------- .nv.constant0._Z20MatrixMultiplicationPmS_S_i --------------------------
	.section	.nv.constant0._Z20MatrixMultiplicationPmS_S_i,"a",@progbits
	.sectionflags	@""
	.align	4
.nv.constant0._Z20MatrixMultiplicationPmS_S_i:
	.zero		924


//--------------------- SYMBOLS --------------------------

	.type		.nv.reservedSmem.offset0,@object
	.size		.nv.reservedSmem.offset0,0x4
